	.headerflags	@"EF_CUDA_TEXMODE_UNIFIED EF_CUDA_64BIT_ADDRESS EF_CUDA_ACCELERATORS EF_CUDA_SM90 EF_CUDA_VIRTUAL_SM(EF_CUDA_SM90)"
	.elftype	@"ET_EXEC"


//--------------------- .nv.info                  --------------------------
	.section	.nv.info,"",@"SHT_CUDA_INFO"
	.align	4


	//----- nvinfo : EIATTR_REGCOUNT
	.align		4
        /*0000*/ 	.byte	0x04, 0x2f
        /*0002*/ 	.short	(.L_1 - .L_0)
	.align		4
.L_0:
        /*0004*/ 	.word	index@(triton_poi_fused_avg_pool2d_2)
        /*0008*/ 	.word	0x00000021


	//----- nvinfo : EIATTR_MIN_STACK_SIZE
	.align		4
.L_1:
        /*000c*/ 	.byte	0x04, 0x12
        /*000e*/ 	.short	(.L_3 - .L_2)
	.align		4
.L_2:
        /*0010*/ 	.word	index@(triton_poi_fused_avg_pool2d_2)
        /*0014*/ 	.word	0x00000000


	//----- nvinfo : EIATTR_FRAME_SIZE
	.align		4
.L_3:
        /*0018*/ 	.byte	0x04, 0x11
        /*001a*/ 	.short	(.L_5 - .L_4)
	.align		4
.L_4:
        /*001c*/ 	.word	index@(triton_poi_fused_avg_pool2d_2)
        /*0020*/ 	.word	0x00000000


	//----- nvinfo : EIATTR_MIN_STACK_SIZE
	.align		4
.L_5:
        /*0024*/ 	.byte	0x04, 0x12
        /*0026*/ 	.short	(.L_7 - .L_6)
	.align		4
.L_6:
        /*0028*/ 	.word	index@(triton_poi_fused_avg_pool2d_2)
        /*002c*/ 	.word	0x00000000
.L_7:


//--------------------- .nv.info.triton_poi_fused_avg_pool2d_2 --------------------------
	.section	.nv.info.triton_poi_fused_avg_pool2d_2,"",@"SHT_CUDA_INFO"
	.sectionflags	@""
	.align	4


	//----- nvinfo : EIATTR_CUDA_API_VERSION
	.align		4
        /*0000*/ 	.byte	0x04, 0x37
        /*0002*/ 	.short	(.L_9 - .L_8)
.L_8:
        /*0004*/ 	.word	0x0000007c


	//----- nvinfo : EIATTR_KPARAM_INFO
	.align		4
.L_9:
        /*0008*/ 	.byte	0x04, 0x17
        /*000a*/ 	.short	(.L_11 - .L_10)
.L_10:
        /*000c*/ 	.word	0x00000000
        /*0010*/ 	.short	0x0002
        /*0012*/ 	.short	0x0010
        /*0014*/ 	.byte	0x00, 0xf0, 0x11, 0x00


	//----- nvinfo : EIATTR_KPARAM_INFO
	.align		4
.L_11:
        /*0018*/ 	.byte	0x04, 0x17
        /*001a*/ 	.short	(.L_13 - .L_12)
.L_12:
        /*001c*/ 	.word	0x00000000
        /*0020*/ 	.short	0x0001
        /*0022*/ 	.short	0x0008
        /*0024*/ 	.byte	0x00, 0xf4, 0x21, 0x00


	//----- nvinfo : EIATTR_KPARAM_INFO
	.align		4
.L_13:
        /*0028*/ 	.byte	0x04, 0x17
        /*002a*/ 	.short	(.L_15 - .L_14)
.L_14:
        /*002c*/ 	.word	0x00000000
        /*0030*/ 	.short	0x0000
        /*0032*/ 	.short	0x0000
        /*0034*/ 	.byte	0x00, 0xf4, 0x21, 0x00


	//----- nvinfo : EIATTR_SPARSE_MMA_MASK
	.align		4
.L_15:
        /*0038*/ 	.byte	0x03, 0x50
        /*003a*/ 	.short	0x0000


	//----- nvinfo : EIATTR_MAXREG_COUNT
	.align		4
        /*003c*/ 	.byte	0x03, 0x1b
        /*003e*/ 	.short	0x00ff


	//----- nvinfo : EIATTR_EXIT_INSTR_OFFSETS
	.align		4
        /*0040*/ 	.byte	0x04, 0x1c
        /*0042*/ 	.short	(.L_17 - .L_16)


	//   ....[0]....
.L_16:
        /*0044*/ 	.word	0x000005c0


	//   ....[1]....
        /*0048*/ 	.word	0x000005f0


	//----- nvinfo : EIATTR_REQNTID
	.align		4
.L_17:
        /*004c*/ 	.byte	0x04, 0x10
        /*004e*/ 	.short	(.L_19 - .L_18)
.L_18:
        /*0050*/ 	.word	0x00000020
        /*0054*/ 	.word	0x00000001
        /*0058*/ 	.word	0x00000001


	//----- nvinfo : EIATTR_CBANK_PARAM_SIZE
	.align		4
.L_19:
        /*005c*/ 	.byte	0x03, 0x19
        /*005e*/ 	.short	0x0014


	//----- nvinfo : EIATTR_PARAM_CBANK
	.align		4
        /*0060*/ 	.byte	0x04, 0x0a
        /*0062*/ 	.short	(.L_21 - .L_20)
	.align		4
.L_20:
        /*0064*/ 	.word	index@(.nv.constant0.triton_poi_fused_avg_pool2d_2)
        /*0068*/ 	.short	0x0210
        /*006a*/ 	.short	0x0014


	//----- nvinfo : EIATTR_SW_WAR
	.align		4
.L_21:
        /*006c*/ 	.byte	0x04, 0x36
        /*006e*/ 	.short	(.L_23 - .L_22)
.L_22:
        /*0070*/ 	.word	0x00000008
.L_23:


//--------------------- .nv.callgraph             --------------------------
	.section	.nv.callgraph,"",@"SHT_CUDA_CALLGRAPH"
	.align	4
	.sectionentsize	8
	.align		4
        /*0000*/ 	.word	0x00000000
	.align		4
        /*0004*/ 	.word	0xffffffff
	.align		4
        /*0008*/ 	.word	0x00000000
	.align		4
        /*000c*/ 	.word	0xfffffffe
	.align		4
        /*0010*/ 	.word	0x00000000
	.align		4
        /*0014*/ 	.word	0xfffffffd
	.align		4
        /*0018*/ 	.word	0x00000000
	.align		4
        /*001c*/ 	.word	0xfffffffc


//--------------------- .text.triton_poi_fused_avg_pool2d_2 --------------------------
	.section	.text.triton_poi_fused_avg_pool2d_2,"ax",@progbits
	.align	128
        .global         triton_poi_fused_avg_pool2d_2
        .type           triton_poi_fused_avg_pool2d_2,@function
        .size           triton_poi_fused_avg_pool2d_2,(.L_x_1 - triton_poi_fused_avg_pool2d_2)
        .other          triton_poi_fused_avg_pool2d_2,@"STO_CUDA_ENTRY STV_DEFAULT"
triton_poi_fused_avg_pool2d_2:
.text.triton_poi_fused_avg_pool2d_2:
[----:B------:R-:W0:Y:S02]  /*0000*/  LDC R1, c[0x0][0x28] ;  /* 0x00000a00ff017b82 */ /* 0x000e240000000800 */
[----:B------:R-:W1:Y:S01]  /*0010*/  S2R R24, SR_TID.X ;  /* 0x0000000000187919 */ /* 0x000e620000002100 */
[----:B------:R-:W-:Y:S01]  /*0020*/  ULDC.64 UR4, c[0x0][0x208] ;  /* 0x0000820000047ab9 */ /* 0x000fe20000000a00 */
[----:B------:R-:W2:Y:S01]  /*0030*/  S2R R3, SR_CTAID.X ;  /* 0x0000000000037919 */ /* 0x000ea20000002500 */
[----:B-1----:R-:W-:-:S04]  /*0040*/  LOP3.LUT R0, R24, 0xf, RZ, 0xc0, !PT ;  /* 0x0000000f18007812 */ /* 0x002fc800078ec0ff */
[----:B--2---:R-:W-:Y:S02]  /*0050*/  LEA R0, R3, R0, 0x4 ;  /* 0x0000000003007211 */ /* 0x004fe400078e20ff */
[----:B------:R-:W1:Y:S02]  /*0060*/  LDC.64 R2, c[0x0][0x210] ;  /* 0x00008400ff027b82 */ /* 0x000e640000000a00 */
[----:B------:R-:W-:Y:S02]  /*0070*/  SHF.R.S32.HI R5, RZ, 0x1f, R0 ;  /* 0x0000001fff057819 */ /* 0x000fe40000011400 */
[----:B------:R-:W-:Y:S02]  /*0080*/  ISETP.GE.AND P0, PT, R0, 0x10, PT ;  /* 0x000000100000780c */ /* 0x000fe40003f06270 */
[----:B------:R-:W-:-:S04]  /*0090*/  LEA.HI R5, R5, R0, RZ, 0x2 ;  /* 0x0000000005057211 */ /* 0x000fc800078f10ff */
[C---:B------:R-:W-:Y:S02]  /*00a0*/  SHF.L.U32 R4, R5.reuse, 0x4, RZ ;  /* 0x0000000405047819 */ /* 0x040fe400000006ff */
[----:B------:R-:W-:Y:S02]  /*00b0*/  LOP3.LUT R5, R5, 0xfffffffc, RZ, 0xc0, !PT ;  /* 0xfffffffc05057812 */ /* 0x000fe400078ec0ff */
[----:B------:R-:W-:-:S04]  /*00c0*/  LOP3.LUT R4, R4, 0xffffffc0, RZ, 0xc0, !PT ;  /* 0xffffffc004047812 */ /* 0x000fc800078ec0ff */
[----:B------:R-:W-:Y:S02]  /*00d0*/  IADD3 R9, R4, R0, -R5 ;  /* 0x0000000004097210 */ /* 0x000fe40007ffe805 */
[----:B------:R-:W-:Y:S02]  /*00e0*/  CS2R R4, SRZ ;  /* 0x0000000000047805 */ /* 0x000fe4000001ff00 */
[----:B------:R-:W-:Y:S02]  /*00f0*/  IADD3 R13, R9, 0x4, RZ ;  /* 0x00000004090d7810 */ /* 0x000fe40007ffe0ff */
[----:B------:R-:W-:Y:S01]  /*0100*/  IADD3 R15, R9, 0x8, RZ ;  /* 0x00000008090f7810 */ /* 0x000fe20007ffe0ff */
[----:B-1----:R-:W-:Y:S01]  /*0110*/  IMAD.WIDE R10, R9, 0x4, R2 ;  /* 0x00000004090a7825 */ /* 0x002fe200078e0202 */
[----:B------:R-:W-:-:S03]  /*0120*/  CS2R R6, SRZ ;  /* 0x0000000000067805 */ /* 0x000fc6000001ff00 */
[--C-:B------:R-:W-:Y:S01]  /*0130*/  IMAD.WIDE R12, R13, 0x4, R2.reuse ;  /* 0x000000040d0c7825 */ /* 0x100fe200078e0202 */
[----:B------:R-:W-:Y:S01]  /*0140*/  IADD3 R17, R9, 0xc, RZ ;  /* 0x0000000c09117810 */ /* 0x000fe20007ffe0ff */
[----:B------:R1:W2:Y:S02]  /*0150*/  @!P0 LDG.E R5, desc[UR4][R10.64] ;  /* 0x000000040a058981 */ /* 0x0002a4000c1e1900 */
[--C-:B------:R-:W-:Y:S02]  /*0160*/  IMAD.WIDE R14, R15, 0x4, R2.reuse ;  /* 0x000000040f0e7825 */ /* 0x100fe400078e0202 */
[----:B------:R3:W2:Y:S01]  /*0170*/  @!P0 LDG.E R4, desc[UR4][R12.64] ;  /* 0x000000040c048981 */ /* 0x0006a2000c1e1900 */
[----:B------:R-:W-:Y:S01]  /*0180*/  IADD3 R19, R9, 0x10, RZ ;  /* 0x0000001009137810 */ /* 0x000fe20007ffe0ff */
[----:B------:R-:W-:Y:S01]  /*0190*/  HFMA2.MMA R8, -RZ, RZ, 0, 0 ;  /* 0x00000000ff087435 */ /* 0x000fe200000001ff */
[----:B------:R-:W-:Y:S01]  /*01a0*/  IMAD.WIDE R16, R17, 0x4, R2 ;  /* 0x0000000411107825 */ /* 0x000fe200078e0202 */
[----:B------:R4:W5:Y:S01]  /*01b0*/  @!P0 LDG.E R6, desc[UR4][R14.64] ;  /* 0x000000040e068981 */ /* 0x000962000c1e1900 */
[----:B------:R-:W-:-:S02]  /*01c0*/  IADD3 R21, R9, 0x14, RZ ;  /* 0x0000001409157810 */ /* 0x000fc40007ffe0ff */
[--C-:B-1----:R-:W-:Y:S01]  /*01d0*/  IMAD.WIDE R10, R19, 0x4, R2.reuse ;  /* 0x00000004130a7825 */ /* 0x102fe200078e0202 */
[----:B------:R1:W5:Y:S01]  /*01e0*/  @!P0 LDG.E R7, desc[UR4][R16.64] ;  /* 0x0000000410078981 */ /* 0x000362000c1e1900 */
[----:B------:R-:W-:Y:S02]  /*01f0*/  IADD3 R19, R9, 0x18, RZ ;  /* 0x0000001809137810 */ /* 0x000fe40007ffe0ff */
[--C-:B---3--:R-:W-:Y:S01]  /*0200*/  IMAD.WIDE R12, R21, 0x4, R2.reuse ;  /* 0x00000004150c7825 */ /* 0x108fe200078e0202 */
[----:B------:R-:W-:Y:S01]  /*0210*/  CS2R R20, SRZ ;  /* 0x0000000000147805 */ /* 0x000fe2000001ff00 */
[----:B------:R3:W5:Y:S01]  /*0220*/  @!P0 LDG.E R8, desc[UR4][R10.64] ;  /* 0x000000040a088981 */ /* 0x000762000c1e1900 */
[----:B------:R-:W-:Y:S01]  /*0230*/  IADD3 R23, R9, 0x1c, RZ ;  /* 0x0000001c09177810 */ /* 0x000fe20007ffe0ff */
[--C-:B----4-:R-:W-:Y:S01]  /*0240*/  IMAD.WIDE R14, R19, 0x4, R2.reuse ;  /* 0x00000004130e7825 */ /* 0x110fe200078e0202 */
[----:B------:R-:W-:Y:S02]  /*0250*/  IADD3 R19, R9, 0x20, RZ ;  /* 0x0000002009137810 */ /* 0x000fe40007ffe0ff */
[----:B------:R4:W5:Y:S01]  /*0260*/  @!P0 LDG.E R20, desc[UR4][R12.64] ;  /* 0x000000040c148981 */ /* 0x000962000c1e1900 */
[----:B-1----:R-:W-:Y:S01]  /*0270*/  IMAD.WIDE R16, R23, 0x4, R2 ;  /* 0x0000000417107825 */ /* 0x002fe200078e0202 */
[----:B------:R-:W-:-:S02]  /*0280*/  CS2R R22, SRZ ;  /* 0x0000000000167805 */ /* 0x000fc4000001ff00 */
[----:B------:R1:W5:Y:S01]  /*0290*/  @!P0 LDG.E R21, desc[UR4][R14.64] ;  /* 0x000000040e158981 */ /* 0x000362000c1e1900 */
[----:B------:R-:W-:Y:S02]  /*02a0*/  VIADD R25, R9, 0x24 ;  /* 0x0000002409197836 */ /* 0x000fe40000000000 */
[--C-:B---3--:R-:W-:Y:S01]  /*02b0*/  IMAD.WIDE R10, R19, 0x4, R2.reuse ;  /* 0x00000004130a7825 */ /* 0x108fe200078e0202 */
[----:B------:R3:W5:Y:S01]  /*02c0*/  @!P0 LDG.E R22, desc[UR4][R16.64] ;  /* 0x0000000410168981 */ /* 0x000762000c1e1900 */
[----:B------:R-:W-:Y:S02]  /*02d0*/  MOV R26, RZ ;  /* 0x000000ff001a7202 */ /* 0x000fe40000000f00 */
[----:B----4-:R-:W-:Y:S01]  /*02e0*/  IMAD.WIDE R12, R25, 0x4, R2 ;  /* 0x00000004190c7825 */ /* 0x010fe200078e0202 */
[----:B------:R-:W-:Y:S01]  /*02f0*/  IADD3 R19, R9, 0x28, RZ ;  /* 0x0000002809137810 */ /* 0x000fe20007ffe0ff */
[----:B------:R-:W-:Y:S01]  /*0300*/  HFMA2.MMA R25, -RZ, RZ, 0, 0 ;  /* 0x00000000ff197435 */ /* 0x000fe200000001ff */
[----:B------:R4:W5:Y:S01]  /*0310*/  @!P0 LDG.E R23, desc[UR4][R10.64] ;  /* 0x000000040a178981 */ /* 0x000962000c1e1900 */
[----:B------:R-:W-:-:S02]  /*0320*/  IADD3 R27, R9, 0x2c, RZ ;  /* 0x0000002c091b7810 */ /* 0x000fc40007ffe0ff */
[--C-:B-1----:R-:W-:Y:S01]  /*0330*/  IMAD.WIDE R14, R19, 0x4, R2.reuse ;  /* 0x00000004130e7825 */ /* 0x102fe200078e0202 */
[----:B------:R1:W5:Y:S01]  /*0340*/  @!P0 LDG.E R26, desc[UR4][R12.64] ;  /* 0x000000040c1a8981 */ /* 0x000362000c1e1900 */
[----:B------:R-:W-:Y:S02]  /*0350*/  MOV R28, RZ ;  /* 0x000000ff001c7202 */ /* 0x000fe40000000f00 */
[--C-:B------:R-:W-:Y:S01]  /*0360*/  IMAD.WIDE R18, R27, 0x4, R2.reuse ;  /* 0x000000041b127825 */ /* 0x100fe200078e0202 */
[----:B---3--:R-:W-:Y:S01]  /*0370*/  IADD3 R17, R9, 0x30, RZ ;  /* 0x0000003009117810 */ /* 0x008fe20007ffe0ff */
[----:B------:R-:W-:Y:S01]  /*0380*/  HFMA2.MMA R27, -RZ, RZ, 0, 0 ;  /* 0x00000000ff1b7435 */ /* 0x000fe200000001ff */
[----:B------:R3:W5:Y:S01]  /*0390*/  @!P0 LDG.E R25, desc[UR4][R14.64] ;  /* 0x000000040e198981 */ /* 0x000762000c1e1900 */
[----:B------:R-:W-:Y:S02]  /*03a0*/  VIADD R29, R9, 0x34 ;  /* 0x00000034091d7836 */ /* 0x000fe40000000000 */
[----:B----4-:R-:W-:Y:S01]  /*03b0*/  IMAD.WIDE R10, R17, 0x4, R2 ;  /* 0x00000004110a7825 */ /* 0x010fe200078e0202 */
[----:B------:R-:W4:Y:S01]  /*03c0*/  @!P0 LDG.E R28, desc[UR4][R18.64] ;  /* 0x00000004121c8981 */ /* 0x000f22000c1e1900 */
[----:B-1----:R-:W-:-:S02]  /*03d0*/  IADD3 R13, R9, 0x38, RZ ;  /* 0x00000038090d7810 */ /* 0x002fc40007ffe0ff */
[----:B------:R-:W-:Y:S01]  /*03e0*/  MOV R30, RZ ;  /* 0x000000ff001e7202 */ /* 0x000fe20000000f00 */
[--C-:B------:R-:W-:Y:S01]  /*03f0*/  IMAD.WIDE R16, R29, 0x4, R2.reuse ;  /* 0x000000041d107825 */ /* 0x100fe200078e0202 */
[----:B------:R-:W4:Y:S01]  /*0400*/  @!P0 LDG.E R27, desc[UR4][R10.64] ;  /* 0x000000040a1b8981 */ /* 0x000f22000c1e1900 */
[----:B---3--:R-:W-:Y:S01]  /*0410*/  IADD3 R15, R9, 0x3c, RZ ;  /* 0x0000003c090f7810 */ /* 0x008fe20007ffe0ff */
[----:B------:R-:W-:Y:S01]  /*0420*/  HFMA2.MMA R9, -RZ, RZ, 0, 0 ;  /* 0x00000000ff097435 */ /* 0x000fe200000001ff */
[--C-:B------:R-:W-:Y:S01]  /*0430*/  IMAD.WIDE R12, R13, 0x4, R2.reuse ;  /* 0x000000040d0c7825 */ /* 0x100fe200078e0202 */
[----:B------:R-:W3:Y:S01]  /*0440*/  @!P0 LDG.E R30, desc[UR4][R16.64] ;  /* 0x00000004101e8981 */ /* 0x000ee2000c1e1900 */
[----:B------:R-:W-:Y:S02]  /*0450*/  MOV R14, RZ ;  /* 0x000000ff000e7202 */ /* 0x000fe40000000f00 */
[----:B------:R-:W-:-:S05]  /*0460*/  IMAD.WIDE R2, R15, 0x4, R2 ;  /* 0x000000040f027825 */ /* 0x000fca00078e0202 */
[----:B------:R-:W3:Y:S04]  /*0470*/  @!P0 LDG.E R9, desc[UR4][R12.64] ;  /* 0x000000040c098981 */ /* 0x000ee8000c1e1900 */
[----:B------:R1:W3:Y:S01]  /*0480*/  @!P0 LDG.E R14, desc[UR4][R2.64] ;  /* 0x00000004020e8981 */ /* 0x0002e2000c1e1900 */
[----:B------:R-:W-:-:S04]  /*0490*/  LOP3.LUT P0, RZ, R24, 0x10, RZ, 0xc0, !PT ;  /* 0x0000001018ff7812 */ /* 0x000fc8000780c0ff */
[----:B------:R-:W-:Y:S01]  /*04a0*/  ISETP.LT.AND P0, PT, R0, 0x10, !P0 ;  /* 0x000000100000780c */ /* 0x000fe20004701270 */
[----:B--2---:R-:W-:-:S04]  /*04b0*/  FADD R5, R4, R5 ;  /* 0x0000000504057221 */ /* 0x004fc80000000000 */
[----:B-----5:R-:W-:Y:S02]  /*04c0*/  FADD R6, R5, R6 ;  /* 0x0000000605067221 */ /* 0x020fe40000000000 */
[----:B------:R-:W1:Y:S02]  /*04d0*/  LDC.64 R4, c[0x0][0x218] ;  /* 0x00008600ff047b82 */ /* 0x000e640000000a00 */
[----:B------:R-:W-:-:S04]  /*04e0*/  FADD R7, R6, R7 ;  /* 0x0000000706077221 */ /* 0x000fc80000000000 */
[----:B------:R-:W-:-:S04]  /*04f0*/  FADD R7, R7, R8 ;  /* 0x0000000807077221 */ /* 0x000fc80000000000 */
[----:B------:R-:W-:-:S04]  /*0500*/  FADD R20, R7, R20 ;  /* 0x0000001407147221 */ /* 0x000fc80000000000 */
[----:B------:R-:W-:-:S04]  /*0510*/  FADD R21, R20, R21 ;  /* 0x0000001514157221 */ /* 0x000fc80000000000 */
[----:B------:R-:W-:Y:S01]  /*0520*/  FADD R22, R21, R22 ;  /* 0x0000001615167221 */ /* 0x000fe20000000000 */
[----:B-1----:R-:W-:-:S04]  /*0530*/  IMAD.WIDE R2, R0, 0x4, R4 ;  /* 0x0000000400027825 */ /* 0x002fc800078e0204 */
[----:B------:R-:W-:-:S04]  /*0540*/  FADD R23, R22, R23 ;  /* 0x0000001716177221 */ /* 0x000fc80000000000 */
[----:B------:R-:W-:-:S04]  /*0550*/  FADD R26, R23, R26 ;  /* 0x0000001a171a7221 */ /* 0x000fc80000000000 */
[----:B------:R-:W-:-:S04]  /*0560*/  FADD R25, R26, R25 ;  /* 0x000000191a197221 */ /* 0x000fc80000000000 */
[----:B----4-:R-:W-:-:S04]  /*0570*/  FADD R28, R25, R28 ;  /* 0x0000001c191c7221 */ /* 0x010fc80000000000 */
[----:B------:R-:W-:-:S04]  /*0580*/  FADD R27, R28, R27 ;  /* 0x0000001b1c1b7221 */ /* 0x000fc80000000000 */
[----:B---3--:R-:W-:-:S04]  /*0590*/  FADD R30, R27, R30 ;  /* 0x0000001e1b1e7221 */ /* 0x008fc80000000000 */
[----:B------:R-:W-:-:S04]  /*05a0*/  FADD R9, R30, R9 ;  /* 0x000000091e097221 */ /* 0x000fc80000000000 */
[----:B------:R-:W-:Y:S01]  /*05b0*/  FADD R9, R9, R14 ;  /* 0x0000000e09097221 */ /* 0x000fe20000000000 */
[----:B------:R-:W-:Y:S06]  /*05c0*/  @!P0 EXIT ;  /* 0x000000000000894d */ /* 0x000fec0003800000 */
[----:B------:R-:W-:-:S05]  /*05d0*/  FMUL R9, R9, 0.0625 ;  /* 0x3d80000009097820 */ /* 0x000fca0000400000 */
[----:B------:R-:W-:Y:S01]  /*05e0*/  STG.E desc[UR4][R2.64], R9 ;  /* 0x0000000902007986 */ /* 0x000fe2000c101904 */
[----:B------:R-:W-:Y:S05]  /*05f0*/  EXIT ;  /* 0x000000000000794d */ /* 0x000fea0003800000 */
.L_x_0:
[----:B------:R-:W-:-:S00]  /*0600*/  BRA `(.L_x_0) ;  /* 0xfffffffc00fc7947 */ /* 0x000fc0000383ffff */
[----:B------:R-:W-:-:S00]  /*0610*/  NOP ;  /* 0x0000000000007918 */ /* 0x000fc00000000000 */
        /* <DEDUP_REMOVED lines=14> */
.L_x_1:


//--------------------- .nv.constant0.triton_poi_fused_avg_pool2d_2 --------------------------
	.section	.nv.constant0.triton_poi_fused_avg_pool2d_2,"a",@progbits
	.sectionflags	@""
	.align	4
.nv.constant0.triton_poi_fused_avg_pool2d_2:
	.zero		548
